//
// Generated by NVIDIA NVVM Compiler
//
// Compiler Build ID: CL-36424714
// Cuda compilation tools, release 13.0, V13.0.88
// Based on NVVM 20.0.0
//

.version 9.0
.target sm_100
.address_size 64

	// .globl	_Z12solverKernelPiS_i

.visible .entry _Z12solverKernelPiS_i(
	.param .u64 .ptr .align 1 _Z12solverKernelPiS_i_param_0,
	.param .u64 .ptr .align 1 _Z12solverKernelPiS_i_param_1,
	.param .u32 _Z12solverKernelPiS_i_param_2
)
{
	.reg .pred 	%p<159>;
	.reg .b32 	%r<171>;
	.reg .b64 	%rd<51>;

	ld.param.u64 	%rd11, [_Z12solverKernelPiS_i_param_1];
	ld.param.u32 	%r90, [_Z12solverKernelPiS_i_param_2];
	cvta.to.global.u64 	%rd1, %rd11;
	mov.u32 	%r1, %tid.x;
	setp.lt.s32 	%p29, %r90, 6;
	@%p29 bra 	$L__BB0_66;
	mul.lo.s32 	%r2, %r90, %r1;
	add.s32 	%r93, %r2, %r1;
	add.s32 	%r94, %r93, -1;
	mul.wide.s32 	%rd12, %r94, 4;
	add.s64 	%rd2, %rd1, %rd12;
	add.s32 	%r3, %r2, %r90;
	add.s32 	%r4, %r3, %r90;
	mov.b32 	%r134, 5;
	mov.b32 	%r132, 0;
	mul.wide.u32 	%rd15, %r1, 4;
	mov.u32 	%r133, %r1;
$L__BB0_2:
	mov.u32 	%r7, %r134;
	sub.s32 	%r95, %r90, %r7;
	setp.ge.s32 	%p30, %r1, %r95;
	@%p30 bra 	$L__BB0_65;
	add.s32 	%r8, %r7, %r1;
	add.s32 	%r96, %r8, %r2;
	mul.wide.u32 	%rd13, %r96, 4;
	add.s64 	%rd3, %rd1, %rd13;
	ld.global.u32 	%r170, [%rd3+-4];
	st.global.u32 	[%rd3], %r170;
	setp.lt.u32 	%p31, %r7, 5;
	@%p31 bra 	$L__BB0_65;
	ld.param.u64 	%rd49, [_Z12solverKernelPiS_i_param_0];
	cvt.u64.u32 	%rd4, %r8;
	cvta.to.global.u64 	%rd14, %rd49;
	add.s64 	%rd5, %rd14, %rd15;
	mul.wide.s32 	%rd16, %r7, 4;
	add.s64 	%rd6, %rd5, %rd16;
	add.s32 	%r97, %r8, %r90;
	mul.wide.u32 	%rd17, %r97, 4;
	add.s64 	%rd7, %rd1, %rd17;
	and.b32  	%r10, %r132, 3;
	setp.eq.s32 	%p32, %r10, 3;
	mov.u32 	%r139, %r1;
	@%p32 bra 	$L__BB0_31;
	ld.global.u32 	%r11, [%rd5];
	ld.global.u32 	%r98, [%rd6];
	setp.eq.s32 	%p34, %r11, 67;
	setp.eq.s32 	%p35, %r98, 71;
	and.pred  	%p36, %p34, %p35;
	mov.pred 	%p145, -1;
	@%p36 bra 	$L__BB0_7;
	setp.eq.s32 	%p37, %r11, 71;
	setp.eq.s32 	%p38, %r98, 67;
	and.pred  	%p145, %p37, %p38;
$L__BB0_7:
	setp.eq.s32 	%p40, %r11, 65;
	setp.eq.s32 	%p41, %r98, 85;
	and.pred  	%p42, %p40, %p41;
	mov.pred 	%p146, -1;
	@%p42 bra 	$L__BB0_9;
	setp.eq.s32 	%p43, %r11, 85;
	setp.eq.s32 	%p44, %r98, 65;
	and.pred  	%p146, %p43, %p44;
$L__BB0_9:
	or.pred  	%p45, %p145, %p146;
	not.pred 	%p46, %p45;
	@%p46 bra 	$L__BB0_15;
	setp.eq.s32 	%p47, %r1, 0;
	@%p47 bra 	$L__BB0_12;
	ld.global.u32 	%r99, [%rd2];
	cvt.s64.s32 	%rd18, %r3;
	add.s64 	%rd19, %rd18, %rd4;
	shl.b64 	%rd20, %rd19, 2;
	add.s64 	%rd21, %rd1, %rd20;
	ld.global.u32 	%r100, [%rd21+-4];
	add.s32 	%r101, %r99, %r100;
	add.s32 	%r135, %r101, 1;
	bra.uni 	$L__BB0_13;
$L__BB0_12:
	ld.global.u32 	%r102, [%rd7+-4];
	add.s32 	%r135, %r102, 1;
$L__BB0_13:
	setp.le.s32 	%p48, %r135, %r170;
	@%p48 bra 	$L__BB0_15;
	st.global.u32 	[%rd3], %r135;
	mov.u32 	%r170, %r135;
$L__BB0_15:
	add.s32 	%r139, %r1, 1;
	setp.eq.s32 	%p49, %r10, 0;
	@%p49 bra 	$L__BB0_31;
	ld.global.u32 	%r18, [%rd5+4];
	ld.global.u32 	%r103, [%rd6];
	setp.eq.s32 	%p51, %r18, 67;
	setp.eq.s32 	%p52, %r103, 71;
	and.pred  	%p53, %p51, %p52;
	mov.pred 	%p147, -1;
	@%p53 bra 	$L__BB0_18;
	setp.eq.s32 	%p54, %r18, 71;
	setp.eq.s32 	%p55, %r103, 67;
	and.pred  	%p147, %p54, %p55;
$L__BB0_18:
	setp.eq.s32 	%p57, %r18, 65;
	setp.eq.s32 	%p58, %r103, 85;
	and.pred  	%p59, %p57, %p58;
	mov.pred 	%p148, -1;
	@%p59 bra 	$L__BB0_20;
	setp.eq.s32 	%p60, %r18, 85;
	setp.eq.s32 	%p61, %r103, 65;
	and.pred  	%p148, %p60, %p61;
$L__BB0_20:
	or.pred  	%p62, %p147, %p148;
	not.pred 	%p63, %p62;
	@%p63 bra 	$L__BB0_23;
	ld.global.u32 	%r104, [%rd2+4];
	cvt.s64.s32 	%rd22, %r4;
	add.s64 	%rd23, %rd22, %rd4;
	shl.b64 	%rd24, %rd23, 2;
	add.s64 	%rd25, %rd1, %rd24;
	ld.global.u32 	%r105, [%rd25+-4];
	add.s32 	%r106, %r104, %r105;
	add.s32 	%r20, %r106, 1;
	setp.le.s32 	%p64, %r20, %r170;
	@%p64 bra 	$L__BB0_23;
	st.global.u32 	[%rd3], %r20;
	mov.u32 	%r170, %r20;
$L__BB0_23:
	add.s32 	%r139, %r1, 2;
	setp.eq.s32 	%p65, %r10, 1;
	@%p65 bra 	$L__BB0_31;
	ld.global.u32 	%r23, [%rd5+8];
	ld.global.u32 	%r107, [%rd6];
	setp.eq.s32 	%p67, %r23, 67;
	setp.eq.s32 	%p68, %r107, 71;
	and.pred  	%p69, %p67, %p68;
	mov.pred 	%p149, -1;
	@%p69 bra 	$L__BB0_26;
	setp.eq.s32 	%p70, %r23, 71;
	setp.eq.s32 	%p71, %r107, 67;
	and.pred  	%p149, %p70, %p71;
$L__BB0_26:
	setp.eq.s32 	%p73, %r23, 65;
	setp.eq.s32 	%p74, %r107, 85;
	and.pred  	%p75, %p73, %p74;
	mov.pred 	%p150, -1;
	@%p75 bra 	$L__BB0_28;
	setp.eq.s32 	%p76, %r23, 85;
	setp.eq.s32 	%p77, %r107, 65;
	and.pred  	%p150, %p76, %p77;
$L__BB0_28:
	add.s32 	%r139, %r1, 3;
	or.pred  	%p78, %p149, %p150;
	not.pred 	%p79, %p78;
	@%p79 bra 	$L__BB0_31;
	ld.global.u32 	%r108, [%rd2+8];
	add.s32 	%r109, %r4, %r90;
	cvt.s64.s32 	%rd26, %r109;
	add.s64 	%rd27, %rd26, %rd4;
	shl.b64 	%rd28, %rd27, 2;
	add.s64 	%rd29, %rd1, %rd28;
	ld.global.u32 	%r110, [%rd29+-4];
	add.s32 	%r111, %r108, %r110;
	add.s32 	%r26, %r111, 1;
	setp.le.s32 	%p80, %r26, %r170;
	@%p80 bra 	$L__BB0_31;
	st.global.u32 	[%rd3], %r26;
	mov.u32 	%r170, %r26;
$L__BB0_31:
	setp.lt.u32 	%p81, %r132, 3;
	@%p81 bra 	$L__BB0_65;
	sub.s32 	%r146, %r139, %r133;
	add.s32 	%r112, %r139, 4;
	mul.lo.s32 	%r145, %r90, %r112;
	add.s32 	%r113, %r139, 3;
	mul.lo.s32 	%r144, %r90, %r113;
	add.s32 	%r114, %r139, 2;
	mul.lo.s32 	%r143, %r90, %r114;
	add.s32 	%r142, %r139, -1;
	mad.lo.s32 	%r141, %r90, %r139, %r90;
	add.s32 	%r140, %r2, %r139;
$L__BB0_33:
	ld.param.u64 	%rd50, [_Z12solverKernelPiS_i_param_0];
	add.s32 	%r115, %r142, 1;
	cvta.to.global.u64 	%rd30, %rd50;
	mul.wide.u32 	%rd31, %r115, 4;
	add.s64 	%rd8, %rd30, %rd31;
	ld.global.u32 	%r47, [%rd8];
	ld.global.u32 	%r159, [%rd6];
	setp.eq.s32 	%p83, %r47, 67;
	setp.eq.s32 	%p84, %r159, 71;
	and.pred  	%p85, %p83, %p84;
	mov.pred 	%p151, -1;
	@%p85 bra 	$L__BB0_35;
	setp.eq.s32 	%p86, %r47, 71;
	setp.eq.s32 	%p87, %r159, 67;
	and.pred  	%p151, %p86, %p87;
$L__BB0_35:
	setp.eq.s32 	%p89, %r47, 65;
	setp.eq.s32 	%p90, %r159, 85;
	and.pred  	%p91, %p89, %p90;
	mov.pred 	%p152, -1;
	@%p91 bra 	$L__BB0_37;
	setp.eq.s32 	%p92, %r47, 85;
	setp.eq.s32 	%p93, %r159, 65;
	and.pred  	%p152, %p92, %p93;
$L__BB0_37:
	or.pred  	%p94, %p151, %p152;
	add.s32 	%r117, %r140, -1;
	mul.wide.s32 	%rd32, %r117, 4;
	add.s64 	%rd9, %rd1, %rd32;
	not.pred 	%p95, %p94;
	@%p95 bra 	$L__BB0_43;
	setp.ne.s32 	%p96, %r142, -1;
	@%p96 bra 	$L__BB0_40;
	ld.global.u32 	%r121, [%rd7+-4];
	add.s32 	%r151, %r121, 1;
	bra.uni 	$L__BB0_41;
$L__BB0_40:
	ld.global.u32 	%r118, [%rd9];
	cvt.s64.s32 	%rd33, %r141;
	add.s64 	%rd34, %rd33, %rd4;
	shl.b64 	%rd35, %rd34, 2;
	add.s64 	%rd36, %rd1, %rd35;
	ld.global.u32 	%r119, [%rd36+-4];
	add.s32 	%r120, %r118, %r119;
	add.s32 	%r151, %r120, 1;
$L__BB0_41:
	setp.le.s32 	%p97, %r151, %r170;
	@%p97 bra 	$L__BB0_43;
	st.global.u32 	[%rd3], %r151;
	ld.global.u32 	%r159, [%rd6];
	mov.u32 	%r170, %r151;
$L__BB0_43:
	ld.global.u32 	%r58, [%rd8+4];
	setp.eq.s32 	%p99, %r58, 67;
	setp.eq.s32 	%p100, %r159, 71;
	and.pred  	%p101, %p99, %p100;
	mov.pred 	%p153, -1;
	@%p101 bra 	$L__BB0_45;
	setp.eq.s32 	%p102, %r58, 71;
	setp.eq.s32 	%p103, %r159, 67;
	and.pred  	%p153, %p102, %p103;
$L__BB0_45:
	setp.eq.s32 	%p105, %r58, 65;
	setp.eq.s32 	%p106, %r159, 85;
	and.pred  	%p107, %p105, %p106;
	mov.pred 	%p154, -1;
	@%p107 bra 	$L__BB0_47;
	setp.eq.s32 	%p108, %r58, 85;
	setp.eq.s32 	%p109, %r159, 65;
	and.pred  	%p154, %p108, %p109;
$L__BB0_47:
	or.pred  	%p110, %p153, %p154;
	not.pred 	%p111, %p110;
	@%p111 bra 	$L__BB0_50;
	ld.global.u32 	%r122, [%rd9+4];
	cvt.s64.s32 	%rd37, %r143;
	add.s64 	%rd38, %rd37, %rd4;
	shl.b64 	%rd39, %rd38, 2;
	add.s64 	%rd40, %rd1, %rd39;
	ld.global.u32 	%r123, [%rd40+-4];
	add.s32 	%r124, %r122, %r123;
	add.s32 	%r59, %r124, 1;
	setp.le.s32 	%p112, %r59, %r170;
	@%p112 bra 	$L__BB0_50;
	st.global.u32 	[%rd3], %r59;
	ld.global.u32 	%r159, [%rd6];
	mov.u32 	%r170, %r59;
$L__BB0_50:
	ld.global.u32 	%r66, [%rd8+8];
	setp.eq.s32 	%p114, %r66, 67;
	setp.eq.s32 	%p115, %r159, 71;
	and.pred  	%p116, %p114, %p115;
	mov.pred 	%p155, -1;
	@%p116 bra 	$L__BB0_52;
	setp.eq.s32 	%p117, %r66, 71;
	setp.eq.s32 	%p118, %r159, 67;
	and.pred  	%p155, %p117, %p118;
$L__BB0_52:
	setp.eq.s32 	%p120, %r66, 65;
	setp.eq.s32 	%p121, %r159, 85;
	and.pred  	%p122, %p120, %p121;
	mov.pred 	%p156, -1;
	@%p122 bra 	$L__BB0_54;
	setp.eq.s32 	%p123, %r66, 85;
	setp.eq.s32 	%p124, %r159, 65;
	and.pred  	%p156, %p123, %p124;
$L__BB0_54:
	or.pred  	%p125, %p155, %p156;
	not.pred 	%p126, %p125;
	@%p126 bra 	$L__BB0_57;
	ld.global.u32 	%r125, [%rd9+8];
	cvt.s64.s32 	%rd41, %r144;
	add.s64 	%rd42, %rd41, %rd4;
	shl.b64 	%rd43, %rd42, 2;
	add.s64 	%rd44, %rd1, %rd43;
	ld.global.u32 	%r126, [%rd44+-4];
	add.s32 	%r127, %r125, %r126;
	add.s32 	%r67, %r127, 1;
	setp.le.s32 	%p127, %r67, %r170;
	@%p127 bra 	$L__BB0_57;
	st.global.u32 	[%rd3], %r67;
	ld.global.u32 	%r159, [%rd6];
	mov.u32 	%r170, %r67;
$L__BB0_57:
	ld.global.u32 	%r74, [%rd8+12];
	setp.eq.s32 	%p129, %r74, 67;
	setp.eq.s32 	%p130, %r159, 71;
	and.pred  	%p131, %p129, %p130;
	mov.pred 	%p157, -1;
	@%p131 bra 	$L__BB0_59;
	setp.eq.s32 	%p132, %r74, 71;
	setp.eq.s32 	%p133, %r159, 67;
	and.pred  	%p157, %p132, %p133;
$L__BB0_59:
	setp.eq.s32 	%p135, %r74, 65;
	setp.eq.s32 	%p136, %r159, 85;
	and.pred  	%p137, %p135, %p136;
	mov.pred 	%p158, -1;
	@%p137 bra 	$L__BB0_61;
	setp.eq.s32 	%p138, %r74, 85;
	setp.eq.s32 	%p139, %r159, 65;
	and.pred  	%p158, %p138, %p139;
$L__BB0_61:
	or.pred  	%p140, %p157, %p158;
	not.pred 	%p141, %p140;
	@%p141 bra 	$L__BB0_64;
	ld.global.u32 	%r128, [%rd9+12];
	cvt.s64.s32 	%rd45, %r145;
	add.s64 	%rd46, %rd45, %rd4;
	shl.b64 	%rd47, %rd46, 2;
	add.s64 	%rd48, %rd1, %rd47;
	ld.global.u32 	%r129, [%rd48+-4];
	add.s32 	%r130, %r128, %r129;
	add.s32 	%r75, %r130, 1;
	setp.le.s32 	%p142, %r75, %r170;
	@%p142 bra 	$L__BB0_64;
	st.global.u32 	[%rd3], %r75;
	mov.u32 	%r170, %r75;
$L__BB0_64:
	add.s32 	%r146, %r146, 4;
	shl.b32 	%r131, %r90, 2;
	add.s32 	%r145, %r145, %r131;
	add.s32 	%r144, %r144, %r131;
	add.s32 	%r143, %r143, %r131;
	add.s32 	%r142, %r142, 4;
	add.s32 	%r141, %r141, %r131;
	add.s32 	%r140, %r140, 4;
	setp.ne.s32 	%p143, %r146, 1;
	@%p143 bra 	$L__BB0_33;
$L__BB0_65:
	bar.sync 	0;
	add.s32 	%r134, %r7, 1;
	setp.ne.s32 	%p144, %r134, %r90;
	add.s32 	%r132, %r7, -4;
	add.s32 	%r133, %r133, 1;
	@%p144 bra 	$L__BB0_2;
$L__BB0_66:
	ret;

}


// ===== COMPILED SASS (sm_100) =====

	.target	sm_100

	.elftype	@"ET_EXEC"


//--------------------- .note.nv.tkinfo           --------------------------
	.section	.note.nv.tkinfo,"",@"SHT_NOTE"
	.sectionflags	@"SHF_NOTE_NV_TKINFO"
	.tkinfo
        /*0018*/ 	.word	0x00000002
        /*0030*/ 	.string	""
        /*0030*/ 	.string	"ptxas"
        /*0030*/ 	.string	"Cuda compilation tools, release 13.0, V13.0.88"
        /*0030*/ 	.string	"Build cuda_13.0.r13.0/compiler.36424714_0"
        /*0030*/ 	.string	"-arch sm_100 -m 64 "



//--------------------- .note.nv.cuinfo           --------------------------
	.section	.note.nv.cuinfo,"",@"SHT_NOTE"
	.sectionflags	@"SHF_NOTE_NV_CUINFO"
        /*0018*/ 	.short	0x0002
        /*001a*/ 	.short	0x0064
        /*001c*/ 	.short	0x0082
	.zero		2


//--------------------- .nv.info                  --------------------------
	.section	.nv.info,"",@"SHT_CUDA_INFO"
	.align	4


	//----- nvinfo : EIATTR_REGCOUNT
	.align		4
        /*0000*/ 	.byte	0x04, 0x2f
        /*0002*/ 	.short	(.L_1 - .L_0)
	.align		4
.L_0:
        /*0004*/ 	.word	index@(_Z12solverKernelPiS_i)
        /*0008*/ 	.word	0x00000021


	//----- nvinfo : EIATTR_FRAME_SIZE
	.align		4
.L_1:
        /*000c*/ 	.byte	0x04, 0x11
        /*000e*/ 	.short	(.L_3 - .L_2)
	.align		4
.L_2:
        /*0010*/ 	.word	index@(_Z12solverKernelPiS_i)
        /*0014*/ 	.word	0x00000000


	//----- nvinfo : EIATTR_MIN_STACK_SIZE
	.align		4
.L_3:
        /*0018*/ 	.byte	0x04, 0x12
        /*001a*/ 	.short	(.L_5 - .L_4)
	.align		4
.L_4:
        /*001c*/ 	.word	index@(_Z12solverKernelPiS_i)
        /*0020*/ 	.word	0x00000000
.L_5:


//--------------------- .nv.compat                --------------------------
	.section	.nv.compat,"",@"SHT_CUDA_COMPAT_INFO"
	.align	4
        /*0000*/ 	.byte	0x02, 0x09, 0x00, 0x00, 0x02, 0x02, 0x01, 0x00, 0x02, 0x05, 0x05, 0x00, 0x03, 0x07, 0x01, 0x01
        /*0010*/ 	.byte	0x02, 0x03, 0x00, 0x00, 0x02, 0x06, 0x01, 0x00, 0x04, 0x0b, 0x08, 0x00, 0x09, 0x00, 0x00, 0x00
        /*0020*/ 	.byte	0x00, 0x00, 0x00, 0x00


//--------------------- .nv.info._Z12solverKernelPiS_i --------------------------
	.section	.nv.info._Z12solverKernelPiS_i,"",@"SHT_CUDA_INFO"
	.sectionflags	@""
	.align	4


	//----- nvinfo : EIATTR_CUDA_API_VERSION
	.align		4
        /*0000*/ 	.byte	0x04, 0x37
        /*0002*/ 	.short	(.L_7 - .L_6)
.L_6:
        /*0004*/ 	.word	0x00000082


	//----- nvinfo : EIATTR_KPARAM_INFO
	.align		4
.L_7:
        /*0008*/ 	.byte	0x04, 0x17
        /*000a*/ 	.short	(.L_9 - .L_8)
.L_8:
        /*000c*/ 	.word	0x00000000
        /*0010*/ 	.short	0x0002
        /*0012*/ 	.short	0x0010
        /*0014*/ 	.byte	0x00, 0xf0, 0x11, 0x00


	//----- nvinfo : EIATTR_KPARAM_INFO
	.align		4
.L_9:
        /*0018*/ 	.byte	0x04, 0x17
        /*001a*/ 	.short	(.L_11 - .L_10)
.L_10:
        /*001c*/ 	.word	0x00000000
        /*0020*/ 	.short	0x0001
        /*0022*/ 	.short	0x0008
        /*0024*/ 	.byte	0x00, 0xf5, 0x21, 0x00


	//----- nvinfo : EIATTR_KPARAM_INFO
	.align		4
.L_11:
        /*0028*/ 	.byte	0x04, 0x17
        /*002a*/ 	.short	(.L_13 - .L_12)
.L_12:
        /*002c*/ 	.word	0x00000000
        /*0030*/ 	.short	0x0000
        /*0032*/ 	.short	0x0000
        /*0034*/ 	.byte	0x00, 0xf5, 0x21, 0x00


	//----- nvinfo : EIATTR_SPARSE_MMA_MASK
	.align		4
.L_13:
        /*0038*/ 	.byte	0x03, 0x50
        /*003a*/ 	.short	0x0000


	//----- nvinfo : EIATTR_MAXREG_COUNT
	.align		4
        /*003c*/ 	.byte	0x03, 0x1b
        /*003e*/ 	.short	0x00ff


	//----- nvinfo : EIATTR_NUM_BARRIERS
	.align		4
        /*0040*/ 	.byte	0x02, 0x4c
        /*0042*/ 	.byte	0x01
	.zero		1


	//----- nvinfo : EIATTR_MERCURY_ISA_VERSION
	.align		4
        /*0044*/ 	.byte	0x03, 0x5f
        /*0046*/ 	.short	0x0101


	//----- nvinfo : EIATTR_VRC_CTA_INIT_COUNT
	.align		4
        /*0048*/ 	.byte	0x02, 0x4a
	.zero		1
	.zero		1


	//----- nvinfo : EIATTR_EXIT_INSTR_OFFSETS
	.align		4
        /*004c*/ 	.byte	0x04, 0x1c
        /*004e*/ 	.short	(.L_15 - .L_14)


	//   ....[0]....
.L_14:
        /*0050*/ 	.word	0x00000030


	//   ....[1]....
        /*0054*/ 	.word	0x00001170


	//----- nvinfo : EIATTR_CRS_STACK_SIZE
	.align		4
.L_15:
        /*0058*/ 	.byte	0x04, 0x1e
        /*005a*/ 	.short	(.L_17 - .L_16)
.L_16:
        /*005c*/ 	.word	0x00000000


	//----- nvinfo : EIATTR_CBANK_PARAM_SIZE
	.align		4
.L_17:
        /*0060*/ 	.byte	0x03, 0x19
        /*0062*/ 	.short	0x0014


	//----- nvinfo : EIATTR_PARAM_CBANK
	.align		4
        /*0064*/ 	.byte	0x04, 0x0a
        /*0066*/ 	.short	(.L_19 - .L_18)
	.align		4
.L_18:
        /*0068*/ 	.word	index@(.nv.constant0._Z12solverKernelPiS_i)
        /*006c*/ 	.short	0x0380
        /*006e*/ 	.short	0x0014


	//----- nvinfo : EIATTR_SW_WAR
	.align		4
.L_19:
        /*0070*/ 	.byte	0x04, 0x36
        /*0072*/ 	.short	(.L_21 - .L_20)
.L_20:
        /*0074*/ 	.word	0x00000008
.L_21:


//--------------------- .nv.callgraph             --------------------------
	.section	.nv.callgraph,"",@"SHT_CUDA_CALLGRAPH"
	.align	4
	.sectionentsize	8
	.align		4
        /*0000*/ 	.word	0x00000000
	.align		4
        /*0004*/ 	.word	0xffffffff
	.align		4
        /*0008*/ 	.word	0x00000000
	.align		4
        /*000c*/ 	.word	0xfffffffe
	.align		4
        /*0010*/ 	.word	0x00000000
	.align		4
        /*0014*/ 	.word	0xfffffffd
	.align		4
        /*0018*/ 	.word	0x00000000
	.align		4
        /*001c*/ 	.word	0xfffffffc


//--------------------- .text._Z12solverKernelPiS_i --------------------------
	.section	.text._Z12solverKernelPiS_i,"ax",@progbits
	.align	128
        .global         _Z12solverKernelPiS_i
        .type           _Z12solverKernelPiS_i,@function
        .size           _Z12solverKernelPiS_i,(.L_x_19 - _Z12solverKernelPiS_i)
        .other          _Z12solverKernelPiS_i,@"STO_CUDA_ENTRY STV_DEFAULT"
_Z12solverKernelPiS_i:
.text._Z12solverKernelPiS_i:
[----:B------:R-:W-:Y:S08]  /*0000*/  LDC R1, c[0x0][0x37c] ;  /* 0x0000df00ff017b82 */ /* 0x000ff00000000800 */
[----:B------:R-:W0:Y:S02]  /*0010*/  LDC R5, c[0x0][0x390] ;  /* 0x0000e400ff057b82 */ /* 0x000e240000000800 */
[----:B0-----:R-:W-:-:S13]  /*0020*/  ISETP.GE.AND P0, PT, R5, 0x6, PT ;  /* 0x000000060500780c */ /* 0x001fda0003f06270 */
[----:B------:R-:W-:Y:S05]  /*0030*/  @!P0 EXIT ;  /* 0x000000000000894d */ /* 0x000fea0003800000 */
[----:B------:R-:W0:Y:S01]  /*0040*/  S2R R18, SR_TID.X ;  /* 0x0000000000127919 */ /* 0x000e220000002100 */
[----:B------:R-:W1:Y:S01]  /*0050*/  LDC.64 R8, c[0x0][0x388] ;  /* 0x0000e200ff087b82 */ /* 0x000e620000000a00 */
[----:B------:R-:W-:Y:S01]  /*0060*/  IMAD.MOV.U32 R17, RZ, RZ, 0x5 ;  /* 0x00000005ff117424 */ /* 0x000fe200078e00ff */
[----:B------:R-:W2:Y:S01]  /*0070*/  LDCU.64 UR4, c[0x0][0x358] ;  /* 0x00006b00ff0477ac */ /* 0x000ea20008000a00 */
[----:B------:R-:W-:Y:S02]  /*0080*/  IMAD.MOV.U32 R22, RZ, RZ, RZ ;  /* 0x000000ffff167224 */ /* 0x000fe400078e00ff */
[CC--:B0-----:R-:W-:Y:S02]  /*0090*/  IMAD R0, R18.reuse, R5.reuse, R18 ;  /* 0x0000000512007224 */ /* 0x0c1fe400078e0212 */
[----:B------:R-:W-:Y:S02]  /*00a0*/  IMAD R16, R18, R5, R5 ;  /* 0x0000000512107224 */ /* 0x000fe400078e0205 */
[----:B------:R-:W-:-:S02]  /*00b0*/  VIADD R3, R0, 0xffffffff ;  /* 0xffffffff00037836 */ /* 0x000fc40000000000 */
[----:B------:R-:W-:Y:S02]  /*00c0*/  IMAD.MOV.U32 R0, RZ, RZ, R18 ;  /* 0x000000ffff007224 */ /* 0x000fe400078e0012 */
[----:B-12---:R-:W-:-:S07]  /*00d0*/  IMAD.WIDE R8, R3, 0x4, R8 ;  /* 0x0000000403087825 */ /* 0x006fce00078e0208 */
.L_x_17:
[----:B0-----:R-:W0:Y:S01]  /*00e0*/  LDCU UR6, c[0x0][0x390] ;  /* 0x00007200ff0677ac */ /* 0x001e220008000800 */
[----:B------:R-:W-:Y:S01]  /*00f0*/  BSSY.RECONVERGENT B1, `(.L_x_0) ;  /* 0x0000100000017945 */ /* 0x000fe20003800200 */
[----:B0-----:R-:W-:-:S04]  /*0100*/  IMAD.U32 R11, RZ, RZ, UR6 ;  /* 0x00000006ff0b7e24 */ /* 0x001fc8000f8e00ff */
[----:B------:R-:W-:-:S05]  /*0110*/  IMAD.IADD R3, R11, 0x1, -R17 ;  /* 0x000000010b037824 */ /* 0x000fca00078e0a11 */
[----:B------:R-:W-:-:S13]  /*0120*/  ISETP.GE.AND P0, PT, R18, R3, PT ;  /* 0x000000031200720c */ /* 0x000fda0003f06270 */
[----:B----4-:R-:W-:Y:S05]  /*0130*/  @P0 BRA `(.L_x_1) ;  /* 0x0000000c00ec0947 */ /* 0x010fea0003800000 */
[----:B------:R-:W0:Y:S01]  /*0140*/  LDC.64 R4, c[0x0][0x388] ;  /* 0x0000e200ff047b82 */ /* 0x000e220000000a00 */
[----:B------:R-:W-:-:S04]  /*0150*/  IMAD.IADD R19, R18, 0x1, R17 ;  /* 0x0000000112137824 */ /* 0x000fc800078e0211 */
[----:B------:R-:W-:-:S04]  /*0160*/  IMAD R7, R18, R11, R19 ;  /* 0x0000000b12077224 */ /* 0x000fc800078e0213 */
[----:B0-----:R-:W-:-:S05]  /*0170*/  IMAD.WIDE.U32 R6, R7, 0x4, R4 ;  /* 0x0000000407067825 */ /* 0x001fca00078e0004 */
[----:B------:R-:W2:Y:S01]  /*0180*/  LDG.E R20, desc[UR4][R6.64+-0x4] ;  /* 0xfffffc0406147981 */ /* 0x000ea2000c1e1900 */
[----:B------:R-:W-:-:S03]  /*0190*/  ISETP.GE.U32.AND P0, PT, R17, 0x5, PT ;  /* 0x000000051100780c */ /* 0x000fc60003f06070 */
[----:B--2---:R0:W-:Y:S10]  /*01a0*/  STG.E desc[UR4][R6.64], R20 ;  /* 0x0000001406007986 */ /* 0x0041f4000c101904 */
[----:B------:R-:W-:Y:S05]  /*01b0*/  @!P0 BRA `(.L_x_1) ;  /* 0x0000000c00cc8947 */ /* 0x000fea0003800000 */
[----:B------:R-:W1:Y:S01]  /*01c0*/  LDC.64 R12, c[0x0][0x380] ;  /* 0x0000e000ff0c7b82 */ /* 0x000e620000000a00 */
[----:B------:R-:W-:Y:S01]  /*01d0*/  LOP3.LUT R24, R22, 0x3, RZ, 0xc0, !PT ;  /* 0x0000000316187812 */ /* 0x000fe200078ec0ff */
[----:B------:R-:W-:Y:S01]  /*01e0*/  IMAD.IADD R3, R19, 0x1, R11 ;  /* 0x0000000113037824 */ /* 0x000fe200078e020b */
[----:B------:R-:W-:Y:S01]  /*01f0*/  BSSY.RECONVERGENT B0, `(.L_x_2) ;  /* 0x0000063000007945 */ /* 0x000fe20003800200 */
[----:B------:R-:W-:Y:S01]  /*0200*/  IMAD.MOV.U32 R10, RZ, RZ, R18 ;  /* 0x000000ffff0a7224 */ /* 0x000fe200078e0012 */
[----:B------:R-:W-:Y:S01]  /*0210*/  ISETP.NE.AND P0, PT, R24, 0x3, PT ;  /* 0x000000031800780c */ /* 0x000fe20003f05270 */
[----:B------:R-:W-:-:S04]  /*0220*/  IMAD.WIDE.U32 R4, R3, 0x4, R4 ;  /* 0x0000000403047825 */ /* 0x000fc800078e0004 */
[----:B-1----:R-:W-:-:S04]  /*0230*/  IMAD.WIDE.U32 R12, R18, 0x4, R12 ;  /* 0x00000004120c7825 */ /* 0x002fc800078e000c */
[----:B------:R-:W-:-:S04]  /*0240*/  IMAD.WIDE R2, R17, 0x4, R12 ;  /* 0x0000000411027825 */ /* 0x000fc800078e020c */
[----:B------:R-:W-:Y:S05]  /*0250*/  @!P0 BRA `(.L_x_3) ;  /* 0x0000000400708947 */ /* 0x000fea0003800000 */
[----:B------:R-:W2:Y:S04]  /*0260*/  LDG.E R14, desc[UR4][R2.64] ;  /* 0x00000004020e7981 */ /* 0x000ea8000c1e1900 */
[----:B------:R-:W3:Y:S01]  /*0270*/  LDG.E R10, desc[UR4][R12.64] ;  /* 0x000000040c0a7981 */ /* 0x000ee2000c1e1900 */
[----:B------:R-:W-:Y:S01]  /*0280*/  PLOP3.LUT P0, PT, PT, PT, PT, 0x80, 0x8 ;  /* 0x000000000008781c */ /* 0x000fe20003f0f070 */
[----:B------:R-:W-:Y:S01]  /*0290*/  BSSY.RECONVERGENT B2, `(.L_x_4) ;  /* 0x000001b000027945 */ /* 0x000fe20003800200 */
[----:B------:R-:W-:Y:S02]  /*02a0*/  PLOP3.LUT P1, PT, PT, PT, PT, 0x80, 0x8 ;  /* 0x000000000008781c */ /* 0x000fe40003f2f070 */
[C---:B--2---:R-:W-:Y:S02]  /*02b0*/  ISETP.NE.AND P2, PT, R14.reuse, 0x47, PT ;  /* 0x000000470e00780c */ /* 0x044fe40003f45270 */
[----:B------:R-:W-:-:S02]  /*02c0*/  ISETP.NE.AND P3, PT, R14, 0x55, PT ;  /* 0x000000550e00780c */ /* 0x000fc40003f65270 */
[C---:B---3--:R-:W-:Y:S02]  /*02d0*/  ISETP.EQ.AND P2, PT, R10.reuse, 0x43, !P2 ;  /* 0x000000430a00780c */ /* 0x048fe40005742270 */
[----:B------:R-:W-:-:S11]  /*02e0*/  ISETP.EQ.AND P3, PT, R10, 0x41, !P3 ;  /* 0x000000410a00780c */ /* 0x000fd60005f62270 */
[C---:B------:R-:W-:Y:S02]  /*02f0*/  @!P2 ISETP.NE.AND P4, PT, R14.reuse, 0x43, PT ;  /* 0x000000430e00a80c */ /* 0x040fe40003f85270 */
[----:B------:R-:W-:Y:S02]  /*0300*/  @!P3 ISETP.NE.AND P5, PT, R14, 0x41, PT ;  /* 0x000000410e00b80c */ /* 0x000fe40003fa5270 */
[C---:B------:R-:W-:Y:S02]  /*0310*/  @!P2 ISETP.EQ.AND P0, PT, R10.reuse, 0x47, !P4 ;  /* 0x000000470a00a80c */ /* 0x040fe40006702270 */
[----:B------:R-:W-:-:S04]  /*0320*/  @!P3 ISETP.EQ.AND P1, PT, R10, 0x55, !P5 ;  /* 0x000000550a00b80c */ /* 0x000fc80006f22270 */
[----:B------:R-:W-:Y:S02]  /*0330*/  PLOP3.LUT P0, PT, P0, P1, PT, 0xf8, 0x8f ;  /* 0x00000000008f781c */ /* 0x000fe40000703f70 */
[----:B------:R-:W-:-:S11]  /*0340*/  ISETP.NE.AND P1, PT, R24, RZ, PT ;  /* 0x000000ff1800720c */ /* 0x000fd60003f25270 */
[----:B------:R-:W-:Y:S05]  /*0350*/  @!P0 BRA `(.L_x_5) ;  /* 0x0000000000388947 */ /* 0x000fea0003800000 */
[----:B------:R-:W-:-:S13]  /*0360*/  ISETP.NE.AND P0, PT, R18, RZ, PT ;  /* 0x000000ff1200720c */ /* 0x000fda0003f05270 */
[----:B------:R-:W1:Y:S01]  /*0370*/  @P0 LDC.64 R26, c[0x0][0x388] ;  /* 0x0000e200ff1a0b82 */ /* 0x000e620000000a00 */
[C---:B------:R-:W-:Y:S01]  /*0380*/  @P0 IADD3 R10, P2, PT, R16.reuse, R19, RZ ;  /* 0x00000013100a0210 */ /* 0x040fe20007f5e0ff */
[----:B------:R-:W2:Y:S03]  /*0390*/  @!P0 LDG.E R23, desc[UR4][R4.64+-0x4] ;  /* 0xfffffc0404178981 */ /* 0x000ea6000c1e1900 */
[----:B------:R-:W-:Y:S02]  /*03a0*/  @P0 LEA.HI.X.SX32 R15, R16, RZ, 0x1, P2 ;  /* 0x000000ff100f0211 */ /* 0x000fe400010f0eff */
[----:B-1----:R-:W-:-:S04]  /*03b0*/  @P0 LEA R14, P2, R10, R26, 0x2 ;  /* 0x0000001a0a0e0211 */ /* 0x002fc800078410ff */
[----:B------:R-:W-:Y:S02]  /*03c0*/  @P0 LEA.HI.X R15, R10, R27, R15, 0x2, P2 ;  /* 0x0000001b0a0f0211 */ /* 0x000fe400010f140f */
[----:B------:R-:W3:Y:S04]  /*03d0*/  @P0 LDG.E R10, desc[UR4][R8.64] ;  /* 0x00000004080a0981 */ /* 0x000ee8000c1e1900 */
[----:B------:R-:W3:Y:S02]  /*03e0*/  @P0 LDG.E R15, desc[UR4][R14.64+-0x4] ;  /* 0xfffffc040e0f0981 */ /* 0x000ee4000c1e1900 */
[----:B---3--:R-:W-:Y:S01]  /*03f0*/  @P0 IADD3 R21, PT, PT, R10, 0x1, R15 ;  /* 0x000000010a150810 */ /* 0x008fe20007ffe00f */
[----:B--2---:R-:W-:-:S05]  /*0400*/  @!P0 VIADD R21, R23, 0x1 ;  /* 0x0000000117158836 */ /* 0x004fca0000000000 */
[----:B------:R-:W-:-:S13]  /*0410*/  ISETP.GT.AND P0, PT, R21, R20, PT ;  /* 0x000000141500720c */ /* 0x000fda0003f04270 */
[----:B------:R1:W-:Y:S01]  /*0420*/  @P0 STG.E desc[UR4][R6.64], R21 ;  /* 0x0000001506000986 */ /* 0x0003e2000c101904 */
[----:B0-----:R-:W-:-:S07]  /*0430*/  @P0 IMAD.MOV.U32 R20, RZ, RZ, R21 ;  /* 0x000000ffff140224 */ /* 0x001fce00078e0015 */
.L_x_5:
[----:B------:R-:W-:Y:S05]  /*0440*/  BSYNC.RECONVERGENT B2 ;  /* 0x0000000000027941 */ /* 0x000fea0003800200 */
.L_x_4:
[----:B------:R-:W-:Y:S01]  /*0450*/  VIADD R10, R18, 0x1 ;  /* 0x00000001120a7836 */ /* 0x000fe20000000000 */
[----:B------:R-:W-:Y:S06]  /*0460*/  @!P1 BRA `(.L_x_3) ;  /* 0x0000000000ec9947 */ /* 0x000fec0003800000 */
[----:B------:R-:W2:Y:S01]  /*0470*/  LDG.E R14, desc[UR4][R2.64] ;  /* 0x00000004020e7981 */ /* 0x000ea2000c1e1900 */
[----:B------:R-:W3:Y:S03]  /*0480*/  LDCU UR6, c[0x0][0x390] ;  /* 0x00007200ff0677ac */ /* 0x000ee60008000800 */
[----:B------:R-:W4:Y:S01]  /*0490*/  LDG.E R10, desc[UR4][R12.64+0x4] ;  /* 0x000004040c0a7981 */ /* 0x000f22000c1e1900 */
[----:B------:R-:W-:Y:S01]  /*04a0*/  PLOP3.LUT P0, PT, PT, PT, PT, 0x80, 0x8 ;  /* 0x000000000008781c */ /* 0x000fe20003f0f070 */
[----:B------:R-:W-:Y:S01]  /*04b0*/  BSSY.RECONVERGENT B2, `(.L_x_6) ;  /* 0x0000019000027945 */ /* 0x000fe20003800200 */
[----:B------:R-:W-:Y:S02]  /*04c0*/  PLOP3.LUT P1, PT, PT, PT, PT, 0x80, 0x8 ;  /* 0x000000000008781c */ /* 0x000fe40003f2f070 */
[C---:B--2---:R-:W-:Y:S02]  /*04d0*/  ISETP.NE.AND P2, PT, R14.reuse, 0x47, PT ;  /* 0x000000470e00780c */ /* 0x044fe40003f45270 */
[----:B------:R-:W-:-:S02]  /*04e0*/  ISETP.NE.AND P3, PT, R14, 0x55, PT ;  /* 0x000000550e00780c */ /* 0x000fc40003f65270 */
[C---:B----4-:R-:W-:Y:S02]  /*04f0*/  ISETP.EQ.AND P2, PT, R10.reuse, 0x43, !P2 ;  /* 0x000000430a00780c */ /* 0x050fe40005742270 */
[----:B------:R-:W-:-:S11]  /*0500*/  ISETP.EQ.AND P3, PT, R10, 0x41, !P3 ;  /* 0x000000410a00780c */ /* 0x000fd60005f62270 */
[C---:B------:R-:W-:Y:S02]  /*0510*/  @!P2 ISETP.NE.AND P4, PT, R14.reuse, 0x43, PT ;  /* 0x000000430e00a80c */ /* 0x040fe40003f85270 */
[----:B------:R-:W-:Y:S02]  /*0520*/  @!P3 ISETP.NE.AND P5, PT, R14, 0x41, PT ;  /* 0x000000410e00b80c */ /* 0x000fe40003fa5270 */
[C---:B------:R-:W-:Y:S02]  /*0530*/  @!P2 ISETP.EQ.AND P0, PT, R10.reuse, 0x47, !P4 ;  /* 0x000000470a00a80c */ /* 0x040fe40006702270 */
[----:B------:R-:W-:-:S04]  /*0540*/  @!P3 ISETP.EQ.AND P1, PT, R10, 0x55, !P5 ;  /* 0x000000550a00b80c */ /* 0x000fc80006f22270 */
[----:B------:R-:W-:Y:S02]  /*0550*/  PLOP3.LUT P0, PT, P0, P1, PT, 0xf8, 0x8f ;  /* 0x00000000008f781c */ /* 0x000fe40000703f70 */
[----:B------:R-:W-:Y:S01]  /*0560*/  ISETP.NE.AND P1, PT, R24, 0x1, PT ;  /* 0x000000011800780c */ /* 0x000fe20003f25270 */
[----:B---3--:R-:W-:-:S10]  /*0570*/  VIADD R24, R16, UR6 ;  /* 0x0000000610187c36 */ /* 0x008fd40008000000 */
[----:B------:R-:W-:Y:S05]  /*0580*/  @!P0 BRA `(.L_x_7) ;  /* 0x00000000002c8947 */ /* 0x000fea0003800000 */
[----:B------:R-:W2:Y:S01]  /*0590*/  LDCU.64 UR6, c[0x0][0x388] ;  /* 0x00007100ff0677ac */ /* 0x000ea20008000a00 */
[----:B------:R-:W-:-:S04]  /*05a0*/  IADD3 R10, P0, PT, R24, R19, RZ ;  /* 0x00000013180a7210 */ /* 0x000fc80007f1e0ff */
[----:B------:R-:W-:Y:S02]  /*05b0*/  LEA.HI.X.SX32 R15, R24, RZ, 0x1, P0 ;  /* 0x000000ff180f7211 */ /* 0x000fe400000f0eff */
[----:B--2---:R-:W-:-:S04]  /*05c0*/  LEA R14, P0, R10, UR6, 0x2 ;  /* 0x000000060a0e7c11 */ /* 0x004fc8000f8010ff */
[----:B------:R-:W-:Y:S02]  /*05d0*/  LEA.HI.X R15, R10, UR7, R15, 0x2, P0 ;  /* 0x000000070a0f7c11 */ /* 0x000fe400080f140f */
[----:B------:R-:W1:Y:S04]  /*05e0*/  LDG.E R10, desc[UR4][R8.64+0x4] ;  /* 0x00000404080a7981 */ /* 0x000e68000c1e1900 */
[----:B------:R-:W1:Y:S02]  /*05f0*/  LDG.E R15, desc[UR4][R14.64+-0x4] ;  /* 0xfffffc040e0f7981 */ /* 0x000e64000c1e1900 */
[----:B-1----:R-:W-:-:S04]  /*0600*/  IADD3 R21, PT, PT, R10, 0x1, R15 ;  /* 0x000000010a157810 */ /* 0x002fc80007ffe00f */
[----:B------:R-:W-:-:S13]  /*0610*/  ISETP.GT.AND P0, PT, R21, R20, PT ;  /* 0x000000141500720c */ /* 0x000fda0003f04270 */
[----:B------:R2:W-:Y:S01]  /*0620*/  @P0 STG.E desc[UR4][R6.64], R21 ;  /* 0x0000001506000986 */ /* 0x0005e2000c101904 */
[----:B0-----:R-:W-:-:S07]  /*0630*/  @P0 IMAD.MOV.U32 R20, RZ, RZ, R21 ;  /* 0x000000ffff140224 */ /* 0x001fce00078e0015 */
.L_x_7:
[----:B------:R-:W-:Y:S05]  /*0640*/  BSYNC.RECONVERGENT B2 ;  /* 0x0000000000027941 */ /* 0x000fea0003800200 */
.L_x_6:
[----:B------:R-:W-:Y:S01]  /*0650*/  VIADD R10, R18, 0x2 ;  /* 0x00000002120a7836 */ /* 0x000fe20000000000 */
[----:B------:R-:W-:Y:S06]  /*0660*/  @!P1 BRA `(.L_x_3) ;  /* 0x00000000006c9947 */ /* 0x000fec0003800000 */
[----:B------:R-:W3:Y:S04]  /*0670*/  LDG.E R10, desc[UR4][R2.64] ;  /* 0x00000004020a7981 */ /* 0x000ee8000c1e1900 */
[----:B------:R-:W4:Y:S01]  /*0680*/  LDG.E R12, desc[UR4][R12.64+0x8] ;  /* 0x000008040c0c7981 */ /* 0x000f22000c1e1900 */
[----:B------:R-:W-:Y:S02]  /*0690*/  PLOP3.LUT P0, PT, PT, PT, PT, 0x80, 0x8 ;  /* 0x000000000008781c */ /* 0x000fe40003f0f070 */
[----:B------:R-:W-:Y:S02]  /*06a0*/  PLOP3.LUT P1, PT, PT, PT, PT, 0x80, 0x8 ;  /* 0x000000000008781c */ /* 0x000fe40003f2f070 */
[C---:B---3--:R-:W-:Y:S02]  /*06b0*/  ISETP.NE.AND P2, PT, R10.reuse, 0x47, PT ;  /* 0x000000470a00780c */ /* 0x048fe40003f45270 */
[----:B------:R-:W-:-:S02]  /*06c0*/  ISETP.NE.AND P3, PT, R10, 0x55, PT ;  /* 0x000000550a00780c */ /* 0x000fc40003f65270 */
[C---:B----4-:R-:W-:Y:S02]  /*06d0*/  ISETP.EQ.AND P2, PT, R12.reuse, 0x43, !P2 ;  /* 0x000000430c00780c */ /* 0x050fe40005742270 */
[----:B------:R-:W-:-:S11]  /*06e0*/  ISETP.EQ.AND P3, PT, R12, 0x41, !P3 ;  /* 0x000000410c00780c */ /* 0x000fd60005f62270 */
[C---:B------:R-:W-:Y:S02]  /*06f0*/  @!P2 ISETP.NE.AND P4, PT, R10.reuse, 0x43, PT ;  /* 0x000000430a00a80c */ /* 0x040fe40003f85270 */
[----:B------:R-:W-:Y:S01]  /*0700*/  @!P3 ISETP.NE.AND P5, PT, R10, 0x41, PT ;  /* 0x000000410a00b80c */ /* 0x000fe20003fa5270 */
[----:B------:R-:W-:Y:S01]  /*0710*/  VIADD R10, R18, 0x3 ;  /* 0x00000003120a7836 */ /* 0x000fe20000000000 */
[C---:B------:R-:W-:Y:S02]  /*0720*/  @!P2 ISETP.EQ.AND P0, PT, R12.reuse, 0x47, !P4 ;  /* 0x000000470c00a80c */ /* 0x040fe40006702270 */
[----:B------:R-:W-:-:S04]  /*0730*/  @!P3 ISETP.EQ.AND P1, PT, R12, 0x55, !P5 ;  /* 0x000000550c00b80c */ /* 0x000fc80006f22270 */
[----:B------:R-:W-:-:S13]  /*0740*/  PLOP3.LUT P0, PT, P0, P1, PT, 0xf8, 0x8f ;  /* 0x00000000008f781c */ /* 0x000fda0000703f70 */
[----:B------:R-:W-:Y:S05]  /*0750*/  @!P0 BRA `(.L_x_3) ;  /* 0x0000000000308947 */ /* 0x000fea0003800000 */
[----:B------:R-:W3:Y:S01]  /*0760*/  LDCU.64 UR6, c[0x0][0x388] ;  /* 0x00007100ff0677ac */ /* 0x000ee20008000a00 */
[----:B------:R-:W-:-:S05]  /*0770*/  IMAD.IADD R12, R24, 0x1, R11 ;  /* 0x00000001180c7824 */ /* 0x000fca00078e020b */
[----:B------:R-:W-:-:S04]  /*0780*/  IADD3 R13, P0, PT, R19, R12, RZ ;  /* 0x0000000c130d7210 */ /* 0x000fc80007f1e0ff */
[----:B------:R-:W-:Y:S02]  /*0790*/  LEA.HI.X.SX32 R14, R12, RZ, 0x1, P0 ;  /* 0x000000ff0c0e7211 */ /* 0x000fe400000f0eff */
[----:B---3--:R-:W-:-:S04]  /*07a0*/  LEA R12, P0, R13, UR6, 0x2 ;  /* 0x000000060d0c7c11 */ /* 0x008fc8000f8010ff */
[----:B------:R-:W-:Y:S02]  /*07b0*/  LEA.HI.X R13, R13, UR7, R14, 0x2, P0 ;  /* 0x000000070d0d7c11 */ /* 0x000fe400080f140e */
[----:B------:R-:W3:Y:S04]  /*07c0*/  LDG.E R14, desc[UR4][R8.64+0x8] ;  /* 0x00000804080e7981 */ /* 0x000ee8000c1e1900 */
[----:B------:R-:W3:Y:S02]  /*07d0*/  LDG.E R13, desc[UR4][R12.64+-0x4] ;  /* 0xfffffc040c0d7981 */ /* 0x000ee4000c1e1900 */
[----:B---3--:R-:W-:-:S04]  /*07e0*/  IADD3 R15, PT, PT, R14, 0x1, R13 ;  /* 0x000000010e0f7810 */ /* 0x008fc80007ffe00d */
[----:B------:R-:W-:-:S13]  /*07f0*/  ISETP.GT.AND P0, PT, R15, R20, PT ;  /* 0x000000140f00720c */ /* 0x000fda0003f04270 */
[----:B------:R3:W-:Y:S01]  /*0800*/  @P0 STG.E desc[UR4][R6.64], R15 ;  /* 0x0000000f06000986 */ /* 0x0007e2000c101904 */
[----:B0-----:R-:W-:-:S07]  /*0810*/  @P0 IMAD.MOV.U32 R20, RZ, RZ, R15 ;  /* 0x000000ffff140224 */ /* 0x001fce00078e000f */
.L_x_3:
[----:B------:R-:W-:Y:S05]  /*0820*/  BSYNC.RECONVERGENT B0 ;  /* 0x0000000000007941 */ /* 0x000fea0003800200 */
.L_x_2:
[----:B------:R-:W-:-:S13]  /*0830*/  ISETP.GE.U32.AND P0, PT, R22, 0x3, PT ;  /* 0x000000031600780c */ /* 0x000fda0003f06070 */
[----:B------:R-:W-:Y:S05]  /*0840*/  @!P0 BRA `(.L_x_1) ;  /* 0x0000000800288947 */ /* 0x000fea0003800000 */
[C---:B------:R-:W-:Y:S02]  /*0850*/  VIADD R24, R10.reuse, 0x4 ;  /* 0x000000040a187836 */ /* 0x040fe40000000000 */
[C---:B------:R-:W-:Y:S02]  /*0860*/  VIADD R26, R10.reuse, 0x3 ;  /* 0x000000030a1a7836 */ /* 0x040fe40000000000 */
[C---:B------:R-:W-:Y:S02]  /*0870*/  VIADD R28, R10.reuse, 0x2 ;  /* 0x000000020a1c7836 */ /* 0x040fe40000000000 */
[-C--:B------:R-:W-:Y:S02]  /*0880*/  IMAD R22, R10, R11.reuse, R11 ;  /* 0x0000000b0a167224 */ /* 0x080fe400078e020b */
[-C--:B------:R-:W-:Y:S02]  /*0890*/  IMAD R24, R24, R11.reuse, RZ ;  /* 0x0000000b18187224 */ /* 0x080fe400078e02ff */
[----:B------:R-:W-:-:S02]  /*08a0*/  IMAD R26, R26, R11, RZ ;  /* 0x0000000b1a1a7224 */ /* 0x000fc400078e02ff */
[-C--:B------:R-:W-:Y:S02]  /*08b0*/  IMAD R28, R28, R11.reuse, RZ ;  /* 0x0000000b1c1c7224 */ /* 0x080fe400078e02ff */
[----:B-12---:R-:W-:Y:S02]  /*08c0*/  IMAD R21, R18, R11, R10 ;  /* 0x0000000b12157224 */ /* 0x006fe400078e020a */
[C---:B------:R-:W-:Y:S02]  /*08d0*/  IMAD.IADD R23, R10.reuse, 0x1, -R0 ;  /* 0x000000010a177824 */ /* 0x040fe400078e0a00 */
[----:B------:R-:W-:-:S07]  /*08e0*/  VIADD R25, R10, 0xffffffff ;  /* 0xffffffff0a197836 */ /* 0x000fce0000000000 */
.L_x_16:
[----:B-1----:R-:W1:Y:S01]  /*08f0*/  LDC.64 R10, c[0x0][0x380] ;  /* 0x0000e000ff0a7b82 */ /* 0x002e620000000a00 */
[----:B------:R-:W-:Y:S01]  /*0900*/  VIADD R13, R25, 0x1 ;  /* 0x00000001190d7836 */ /* 0x000fe20000000000 */
[----:B--2---:R-:W2:Y:S03]  /*0910*/  LDG.E R27, desc[UR4][R2.64] ;  /* 0x00000004021b7981 */ /* 0x004ea6000c1e1900 */
[----:B-1----:R-:W-:-:S03]  /*0920*/  IMAD.WIDE.U32 R10, R13, 0x4, R10 ;  /* 0x000000040d0a7825 */ /* 0x002fc600078e000a */
[----:B------:R-:W1:Y:S02]  /*0930*/  LDC.64 R12, c[0x0][0x388] ;  /* 0x0000e200ff0c7b82 */ /* 0x000e640000000a00 */
[----:B----4-:R-:W4:Y:S01]  /*0940*/  LDG.E R14, desc[UR4][R10.64] ;  /* 0x000000040a0e7981 */ /* 0x010f22000c1e1900 */
[----:B------:R-:W-:Y:S02]  /*0950*/  PLOP3.LUT P0, PT, PT, PT, PT, 0x80, 0x8 ;  /* 0x000000000008781c */ /* 0x000fe40003f0f070 */
[----:B------:R-:W-:Y:S01]  /*0960*/  PLOP3.LUT P1, PT, PT, PT, PT, 0x80, 0x8 ;  /* 0x000000000008781c */ /* 0x000fe20003f2f070 */
[----:B---3--:R-:W-:Y:S01]  /*0970*/  VIADD R15, R21, 0xffffffff ;  /* 0xffffffff150f7836 */ /* 0x008fe20000000000 */
[----:B------:R-:W-:Y:S03]  /*0980*/  BSSY.RECONVERGENT B0, `(.L_x_8) ;  /* 0x000001b000007945 */ /* 0x000fe60003800200 */
[----:B-1----:R-:W-:Y:S01]  /*0990*/  IMAD.WIDE R12, R15, 0x4, R12 ;  /* 0x000000040f0c7825 */ /* 0x002fe200078e020c */
[----:B--2---:R-:W-:-:S02]  /*09a0*/  ISETP.NE.AND P2, PT, R27, 0x47, PT ;  /* 0x000000471b00780c */ /* 0x004fc40003f45270 */
[----:B------:R-:W-:Y:S02]  /*09b0*/  ISETP.NE.AND P3, PT, R27, 0x55, PT ;  /* 0x000000551b00780c */ /* 0x000fe40003f65270 */
[C---:B----4-:R-:W-:Y:S02]  /*09c0*/  ISETP.EQ.AND P2, PT, R14.reuse, 0x43, !P2 ;  /* 0x000000430e00780c */ /* 0x050fe40005742270 */
[----:B------:R-:W-:-:S11]  /*09d0*/  ISETP.EQ.AND P3, PT, R14, 0x41, !P3 ;  /* 0x000000410e00780c */ /* 0x000fd60005f62270 */
[C---:B------:R-:W-:Y:S02]  /*09e0*/  @!P2 ISETP.NE.AND P4, PT, R27.reuse, 0x43, PT ;  /* 0x000000431b00a80c */ /* 0x040fe40003f85270 */
[----:B------:R-:W-:Y:S02]  /*09f0*/  @!P3 ISETP.NE.AND P5, PT, R27, 0x41, PT ;  /* 0x000000411b00b80c */ /* 0x000fe40003fa5270 */
[C---:B------:R-:W-:Y:S02]  /*0a00*/  @!P2 ISETP.EQ.AND P0, PT, R14.reuse, 0x47, !P4 ;  /* 0x000000470e00a80c */ /* 0x040fe40006702270 */
[----:B------:R-:W-:-:S04]  /*0a10*/  @!P3 ISETP.EQ.AND P1, PT, R14, 0x55, !P5 ;  /* 0x000000550e00b80c */ /* 0x000fc80006f22270 */
[----:B------:R-:W-:-:S13]  /*0a20*/  PLOP3.LUT P0, PT, P0, P1, PT, 0xf8, 0x8f ;  /* 0x00000000008f781c */ /* 0x000fda0000703f70 */
[----:B------:R-:W-:Y:S05]  /*0a30*/  @!P0 BRA `(.L_x_9) ;  /* 0x00000000003c8947 */ /* 0x000fea0003800000 */
[----:B------:R-:W-:-:S13]  /*0a40*/  ISETP.NE.AND P0, PT, R25, -0x1, PT ;  /* 0xffffffff1900780c */ /* 0x000fda0003f05270 */
[----:B------:R-:W1:Y:S01]  /*0a50*/  @P0 LDC.64 R14, c[0x0][0x388] ;  /* 0x0000e200ff0e0b82 */ /* 0x000e620000000a00 */
[----:B------:R-:W-:-:S04]  /*0a60*/  @P0 IADD3 R29, P1, PT, R19, R22, RZ ;  /* 0x00000016131d0210 */ /* 0x000fc80007f3e0ff */
[----:B------:R-:W-:Y:S02]  /*0a70*/  @P0 LEA.HI.X.SX32 R30, R22, RZ, 0x1, P1 ;  /* 0x000000ff161e0211 */ /* 0x000fe400008f0eff */
[----:B-1----:R-:W-:-:S04]  /*0a80*/  @P0 LEA R14, P1, R29, R14, 0x2 ;  /* 0x0000000e1d0e0211 */ /* 0x002fc800078210ff */
[----:B------:R-:W-:Y:S02]  /*0a90*/  @P0 LEA.HI.X R15, R29, R15, R30, 0x2, P1 ;  /* 0x0000000f1d0f0211 */ /* 0x000fe400008f141e */
[----:B------:R-:W2:Y:S04]  /*0aa0*/  @!P0 LDG.E R29, desc[UR4][R4.64+-0x4] ;  /* 0xfffffc04041d8981 */ /* 0x000ea8000c1e1900 */
[----:B------:R-:W3:Y:S04]  /*0ab0*/  @P0 LDG.E R30, desc[UR4][R12.64] ;  /* 0x000000040c1e0981 */ /* 0x000ee8000c1e1900 */
[----:B------:R-:W3:Y:S01]  /*0ac0*/  @P0 LDG.E R15, desc[UR4][R14.64+-0x4] ;  /* 0xfffffc040e0f0981 */ /* 0x000ee2000c1e1900 */
[----:B--2---:R-:W-:Y:S01]  /*0ad0*/  @!P0 VIADD R29, R29, 0x1 ;  /* 0x000000011d1d8836 */ /* 0x004fe20000000000 */
[----:B---3--:R-:W-:-:S04]  /*0ae0*/  @P0 IADD3 R29, PT, PT, R30, 0x1, R15 ;  /* 0x000000011e1d0810 */ /* 0x008fc80007ffe00f */
[----:B------:R-:W-:-:S13]  /*0af0*/  ISETP.GT.AND P0, PT, R29, R20, PT ;  /* 0x000000141d00720c */ /* 0x000fda0003f04270 */
[----:B------:R1:W-:Y:S04]  /*0b00*/  @P0 STG.E desc[UR4][R6.64], R29 ;  /* 0x0000001d06000986 */ /* 0x0003e8000c101904 */
[----:B------:R1:W5:Y:S01]  /*0b10*/  @P0 LDG.E R27, desc[UR4][R2.64] ;  /* 0x00000004021b0981 */ /* 0x000362000c1e1900 */
[----:B0-----:R-:W-:-:S07]  /*0b20*/  @P0 IMAD.MOV.U32 R20, RZ, RZ, R29 ;  /* 0x000000ffff140224 */ /* 0x001fce00078e001d */
.L_x_9:
[----:B------:R-:W-:Y:S05]  /*0b30*/  BSYNC.RECONVERGENT B0 ;  /* 0x0000000000007941 */ /* 0x000fea0003800200 */
.L_x_8:
[----:B------:R-:W2:Y:S01]  /*0b40*/  LDG.E R14, desc[UR4][R10.64+0x4] ;  /* 0x000004040a0e7981 */ /* 0x000ea2000c1e1900 */
[C---:B-----5:R-:W-:Y:S01]  /*0b50*/  ISETP.NE.AND P2, PT, R27.reuse, 0x47, PT ;  /* 0x000000471b00780c */ /* 0x060fe20003f45270 */
[----:B------:R-:W-:Y:S01]  /*0b60*/  BSSY.RECONVERGENT B0, `(.L_x_10) ;  /* 0x0000018000007945 */ /* 0x000fe20003800200 */
[----:B------:R-:W-:Y:S02]  /*0b70*/  ISETP.NE.AND P3, PT, R27, 0x55, PT ;  /* 0x000000551b00780c */ /* 0x000fe40003f65270 */
[----:B------:R-:W-:Y:S02]  /*0b80*/  PLOP3.LUT P0, PT, PT, PT, PT, 0x80, 0x8 ;  /* 0x000000000008781c */ /* 0x000fe40003f0f070 */
[----:B------:R-:W-:Y:S02]  /*0b90*/  PLOP3.LUT P1, PT, PT, PT, PT, 0x80, 0x8 ;  /* 0x000000000008781c */ /* 0x000fe40003f2f070 */
[C---:B--2---:R-:W-:Y:S02]  /*0ba0*/  ISETP.EQ.AND P2, PT, R14.reuse, 0x43, !P2 ;  /* 0x000000430e00780c */ /* 0x044fe40005742270 */
[----:B------:R-:W-:-:S11]  /*0bb0*/  ISETP.EQ.AND P3, PT, R14, 0x41, !P3 ;  /* 0x000000410e00780c */ /* 0x000fd60005f62270 */
[C---:B------:R-:W-:Y:S02]  /*0bc0*/  @!P2 ISETP.NE.AND P4, PT, R27.reuse, 0x43, PT ;  /* 0x000000431b00a80c */ /* 0x040fe40003f85270 */
[----:B------:R-:W-:Y:S02]  /*0bd0*/  @!P3 ISETP.NE.AND P5, PT, R27, 0x41, PT ;  /* 0x000000411b00b80c */ /* 0x000fe40003fa5270 */
[C---:B------:R-:W-:Y:S02]  /*0be0*/  @!P2 ISETP.EQ.AND P0, PT, R14.reuse, 0x47, !P4 ;  /* 0x000000470e00a80c */ /* 0x040fe40006702270 */
[----:B------:R-:W-:-:S04]  /*0bf0*/  @!P3 ISETP.EQ.AND P1, PT, R14, 0x55, !P5 ;  /* 0x000000550e00b80c */ /* 0x000fc80006f22270 */
[----:B------:R-:W-:-:S13]  /*0c00*/  PLOP3.LUT P0, PT, P0, P1, PT, 0xf8, 0x8f ;  /* 0x00000000008f781c */ /* 0x000fda0000703f70 */
[----:B------:R-:W-:Y:S05]  /*0c10*/  @!P0 BRA `(.L_x_11) ;  /* 0x0000000000308947 */ /* 0x000fea0003800000 */
[----:B------:R-:W2:Y:S01]  /*0c20*/  LDCU.64 UR6, c[0x0][0x388] ;  /* 0x00007100ff0677ac */ /* 0x000ea20008000a00 */
[----:B------:R-:W-:Y:S01]  /*0c30*/  IADD3 R15, P0, PT, R19, R28, RZ ;  /* 0x0000001c130f7210 */ /* 0x000fe20007f1e0ff */
[----:B-1----:R-:W3:Y:S03]  /*0c40*/  LDG.E R29, desc[UR4][R12.64+0x4] ;  /* 0x000004040c1d7981 */ /* 0x002ee6000c1e1900 */
[----:B------:R-:W-:Y:S02]  /*0c50*/  LEA.HI.X.SX32 R30, R28, RZ, 0x1, P0 ;  /* 0x000000ff1c1e7211 */ /* 0x000fe400000f0eff */
[----:B--2---:R-:W-:-:S04]  /*0c60*/  LEA R14, P0, R15, UR6, 0x2 ;  /* 0x000000060f0e7c11 */ /* 0x004fc8000f8010ff */
[----:B------:R-:W-:-:S05]  /*0c70*/  LEA.HI.X R15, R15, UR7, R30, 0x2, P0 ;  /* 0x000000070f0f7c11 */ /* 0x000fca00080f141e */
[----:B------:R-:W3:Y:S02]  /*0c80*/  LDG.E R14, desc[UR4][R14.64+-0x4] ;  /* 0xfffffc040e0e7981 */ /* 0x000ee4000c1e1900 */
[----:B---3--:R-:W-:-:S04]  /*0c90*/  IADD3 R29, PT, PT, R29, 0x1, R14 ;  /* 0x000000011d1d7810 */ /* 0x008fc80007ffe00e */
[----:B------:R-:W-:-:S13]  /*0ca0*/  ISETP.GT.AND P0, PT, R29, R20, PT ;  /* 0x000000141d00720c */ /* 0x000fda0003f04270 */
[----:B------:R2:W-:Y:S04]  /*0cb0*/  @P0 STG.E desc[UR4][R6.64], R29 ;  /* 0x0000001d06000986 */ /* 0x0005e8000c101904 */
[----:B------:R2:W5:Y:S01]  /*0cc0*/  @P0 LDG.E R27, desc[UR4][R2.64] ;  /* 0x00000004021b0981 */ /* 0x000562000c1e1900 */
[----:B0-----:R-:W-:-:S07]  /*0cd0*/  @P0 IMAD.MOV.U32 R20, RZ, RZ, R29 ;  /* 0x000000ffff140224 */ /* 0x001fce00078e001d */
.L_x_11:
[----:B------:R-:W-:Y:S05]  /*0ce0*/  BSYNC.RECONVERGENT B0 ;  /* 0x0000000000007941 */ /* 0x000fea0003800200 */
.L_x_10:
[----:B------:R-:W3:Y:S01]  /*0cf0*/  LDG.E R14, desc[UR4][R10.64+0x8] ;  /* 0x000008040a0e7981 */ /* 0x000ee2000c1e1900 */
[C---:B-----5:R-:W-:Y:S01]  /*0d00*/  ISETP.NE.AND P2, PT, R27.reuse, 0x47, PT ;  /* 0x000000471b00780c */ /* 0x060fe20003f45270 */
[----:B------:R-:W-:Y:S01]  /*0d10*/  BSSY.RECONVERGENT B0, `(.L_x_12) ;  /* 0x0000018000007945 */ /* 0x000fe20003800200 */
[----:B------:R-:W-:Y:S02]  /*0d20*/  ISETP.NE.AND P3, PT, R27, 0x55, PT ;  /* 0x000000551b00780c */ /* 0x000fe40003f65270 */
[----:B------:R-:W-:Y:S02]  /*0d30*/  PLOP3.LUT P0, PT, PT, PT, PT, 0x80, 0x8 ;  /* 0x000000000008781c */ /* 0x000fe40003f0f070 */
[----:B------:R-:W-:Y:S02]  /*0d40*/  PLOP3.LUT P1, PT, PT, PT, PT, 0x80, 0x8 ;  /* 0x000000000008781c */ /* 0x000fe40003f2f070 */
[C---:B---3--:R-:W-:Y:S02]  /*0d50*/  ISETP.EQ.AND P2, PT, R14.reuse, 0x43, !P2 ;  /* 0x000000430e00780c */ /* 0x048fe40005742270 */
[----:B------:R-:W-:-:S11]  /*0d60*/  ISETP.EQ.AND P3, PT, R14, 0x41, !P3 ;  /* 0x000000410e00780c */ /* 0x000fd60005f62270 */
[C---:B------:R-:W-:Y:S02]  /*0d70*/  @!P2 ISETP.NE.AND P4, PT, R27.reuse, 0x43, PT ;  /* 0x000000431b00a80c */ /* 0x040fe40003f85270 */
[----:B------:R-:W-:Y:S02]  /*0d80*/  @!P3 ISETP.NE.AND P5, PT, R27, 0x41, PT ;  /* 0x000000411b00b80c */ /* 0x000fe40003fa5270 */
[C---:B------:R-:W-:Y:S02]  /*0d90*/  @!P2 ISETP.EQ.AND P0, PT, R14.reuse, 0x47, !P4 ;  /* 0x000000470e00a80c */ /* 0x040fe40006702270 */
[----:B------:R-:W-:-:S04]  /*0da0*/  @!P3 ISETP.EQ.AND P1, PT, R14, 0x55, !P5 ;  /* 0x000000550e00b80c */ /* 0x000fc80006f22270 */
[----:B------:R-:W-:-:S13]  /*0db0*/  PLOP3.LUT P0, PT, P0, P1, PT, 0xf8, 0x8f ;  /* 0x00000000008f781c */ /* 0x000fda0000703f70 */
[----:B------:R-:W-:Y:S05]  /*0dc0*/  @!P0 BRA `(.L_x_13) ;  /* 0x0000000000308947 */ /* 0x000fea0003800000 */
[----:B------:R-:W3:Y:S01]  /*0dd0*/  LDCU.64 UR6, c[0x0][0x388] ;  /* 0x00007100ff0677ac */ /* 0x000ee20008000a00 */
[----:B------:R-:W-:Y:S01]  /*0de0*/  IADD3 R15, P0, PT, R19, R26, RZ ;  /* 0x0000001a130f7210 */ /* 0x000fe20007f1e0ff */
[----:B-12---:R-:W2:Y:S03]  /*0df0*/  LDG.E R29, desc[UR4][R12.64+0x8] ;  /* 0x000008040c1d7981 */ /* 0x006ea6000c1e1900 */
[----:B------:R-:W-:Y:S02]  /*0e00*/  LEA.HI.X.SX32 R30, R26, RZ, 0x1, P0 ;  /* 0x000000ff1a1e7211 */ /* 0x000fe400000f0eff */
[----:B---3--:R-:W-:-:S04]  /*0e10*/  LEA R14, P0, R15, UR6, 0x2 ;  /* 0x000000060f0e7c11 */ /* 0x008fc8000f8010ff */
[----:B------:R-:W-:-:S05]  /*0e20*/  LEA.HI.X R15, R15, UR7, R30, 0x2, P0 ;  /* 0x000000070f0f7c11 */ /* 0x000fca00080f141e */
[----:B------:R-:W2:Y:S02]  /*0e30*/  LDG.E R14, desc[UR4][R14.64+-0x4] ;  /* 0xfffffc040e0e7981 */ /* 0x000ea4000c1e1900 */
[----:B--2---:R-:W-:-:S04]  /*0e40*/  IADD3 R29, PT, PT, R29, 0x1, R14 ;  /* 0x000000011d1d7810 */ /* 0x004fc80007ffe00e */
[----:B------:R-:W-:-:S13]  /*0e50*/  ISETP.GT.AND P0, PT, R29, R20, PT ;  /* 0x000000141d00720c */ /* 0x000fda0003f04270 */
[----:B------:R3:W-:Y:S04]  /*0e60*/  @P0 STG.E desc[UR4][R6.64], R29 ;  /* 0x0000001d06000986 */ /* 0x0007e8000c101904 */
[----:B------:R3:W5:Y:S01]  /*0e70*/  @P0 LDG.E R27, desc[UR4][R2.64] ;  /* 0x00000004021b0981 */ /* 0x000762000c1e1900 */
[----:B0-----:R-:W-:-:S07]  /*0e80*/  @P0 IMAD.MOV.U32 R20, RZ, RZ, R29 ;  /* 0x000000ffff140224 */ /* 0x001fce00078e001d */
.L_x_13:
[----:B------:R-:W-:Y:S05]  /*0e90*/  BSYNC.RECONVERGENT B0 ;  /* 0x0000000000007941 */ /* 0x000fea0003800200 */
.L_x_12:
[----:B------:R-:W4:Y:S01]  /*0ea0*/  LDG.E R10, desc[UR4][R10.64+0xc] ;  /* 0x00000c040a0a7981 */ /* 0x000f22000c1e1900 */
[C---:B-----5:R-:W-:Y:S01]  /*0eb0*/  ISETP.NE.AND P2, PT, R27.reuse, 0x47, PT ;  /* 0x000000471b00780c */ /* 0x060fe20003f45270 */
[----:B------:R-:W-:Y:S01]  /*0ec0*/  BSSY.RECONVERGENT B0, `(.L_x_14) ;  /* 0x0000017000007945 */ /* 0x000fe20003800200 */
[----:B------:R-:W-:Y:S02]  /*0ed0*/  ISETP.NE.AND P3, PT, R27, 0x55, PT ;  /* 0x000000551b00780c */ /* 0x000fe40003f65270 */
[----:B------:R-:W-:Y:S02]  /*0ee0*/  PLOP3.LUT P0, PT, PT, PT, PT, 0x80, 0x8 ;  /* 0x000000000008781c */ /* 0x000fe40003f0f070 */
[----:B------:R-:W-:Y:S02]  /*0ef0*/  PLOP3.LUT P1, PT, PT, PT, PT, 0x80, 0x8 ;  /* 0x000000000008781c */ /* 0x000fe40003f2f070 */
        /* <DEDUP_REMOVED lines=8> */
[----:B------:R-:W4:Y:S01]  /*0f80*/  LDCU.64 UR6, c[0x0][0x388] ;  /* 0x00007100ff0677ac */ /* 0x000f220008000a00 */
[----:B------:R-:W-:Y:S01]  /*0f90*/  IADD3 R11, P0, PT, R19, R24, RZ ;  /* 0x00000018130b7210 */ /* 0x000fe20007f1e0ff */
[----:B------:R-:W5:Y:S03]  /*0fa0*/  LDG.E R12, desc[UR4][R12.64+0xc] ;  /* 0x00000c040c0c7981 */ /* 0x000f66000c1e1900 */
[----:B------:R-:W-:Y:S02]  /*0fb0*/  LEA.HI.X.SX32 R14, R24, RZ, 0x1, P0 ;  /* 0x000000ff180e7211 */ /* 0x000fe400000f0eff */
[----:B----4-:R-:W-:-:S04]  /*0fc0*/  LEA R10, P0, R11, UR6, 0x2 ;  /* 0x000000060b0a7c11 */ /* 0x010fc8000f8010ff */
[----:B------:R-:W-:-:S06]  /*0fd0*/  LEA.HI.X R11, R11, UR7, R14, 0x2, P0 ;  /* 0x000000070b0b7c11 */ /* 0x000fcc00080f140e */
[----:B------:R-:W5:Y:S02]  /*0fe0*/  LDG.E R11, desc[UR4][R10.64+-0x4] ;  /* 0xfffffc040a0b7981 */ /* 0x000f64000c1e1900 */
[----:B-----5:R-:W-:-:S04]  /*0ff0*/  IADD3 R15, PT, PT, R12, 0x1, R11 ;  /* 0x000000010c0f7810 */ /* 0x020fc80007ffe00b */
[----:B------:R-:W-:-:S13]  /*1000*/  ISETP.GT.AND P0, PT, R15, R20, PT ;  /* 0x000000140f00720c */ /* 0x000fda0003f04270 */
[----:B------:R4:W-:Y:S01]  /*1010*/  @P0 STG.E desc[UR4][R6.64], R15 ;  /* 0x0000000f06000986 */ /* 0x0009e2000c101904 */
[----:B0-----:R-:W-:-:S07]  /*1020*/  @P0 IMAD.MOV.U32 R20, RZ, RZ, R15 ;  /* 0x000000ffff140224 */ /* 0x001fce00078e000f */
.L_x_15:
[----:B------:R-:W-:Y:S05]  /*1030*/  BSYNC.RECONVERGENT B0 ;  /* 0x0000000000007941 */ /* 0x000fea0003800200 */
.L_x_14:
[----:B------:R-:W5:Y:S01]  /*1040*/  LDCU UR6, c[0x0][0x390] ;  /* 0x00007200ff0677ac */ /* 0x000f620008000800 */
[----:B------:R-:W-:Y:S02]  /*1050*/  VIADD R23, R23, 0x4 ;  /* 0x0000000417177836 */ /* 0x000fe40000000000 */
[----:B------:R-:W-:Y:S02]  /*1060*/  VIADD R25, R25, 0x4 ;  /* 0x0000000419197836 */ /* 0x000fe40000000000 */
[----:B------:R-:W-:Y:S01]  /*1070*/  VIADD R21, R21, 0x4 ;  /* 0x0000000415157836 */ /* 0x000fe20000000000 */
[----:B------:R-:W-:Y:S01]  /*1080*/  ISETP.NE.AND P0, PT, R23, 0x1, PT ;  /* 0x000000011700780c */ /* 0x000fe20003f05270 */
[----:B-----5:R-:W-:-:S04]  /*1090*/  IMAD.U32 R11, RZ, RZ, UR6 ;  /* 0x00000006ff0b7e24 */ /* 0x020fc8000f8e00ff */
[C---:B------:R-:W-:Y:S02]  /*10a0*/  IMAD R24, R11.reuse, 0x4, R24 ;  /* 0x000000040b187824 */ /* 0x040fe400078e0218 */
[C---:B------:R-:W-:Y:S02]  /*10b0*/  IMAD R26, R11.reuse, 0x4, R26 ;  /* 0x000000040b1a7824 */ /* 0x040fe400078e021a */
[C---:B------:R-:W-:Y:S02]  /*10c0*/  IMAD R28, R11.reuse, 0x4, R28 ;  /* 0x000000040b1c7824 */ /* 0x040fe400078e021c */
[----:B------:R-:W-:Y:S02]  /*10d0*/  IMAD R22, R11, 0x4, R22 ;  /* 0x000000040b167824 */ /* 0x000fe400078e0216 */
[----:B------:R-:W-:Y:S05]  /*10e0*/  @P0 BRA `(.L_x_16) ;  /* 0xfffffff800000947 */ /* 0x000fea000383ffff */
.L_x_1:
[----:B------:R-:W-:Y:S05]  /*10f0*/  BSYNC.RECONVERGENT B1 ;  /* 0x0000000000017941 */ /* 0x000fea0003800200 */
.L_x_0:
[C---:B-123--:R-:W-:Y:S01]  /*1100*/  VIADD R2, R17.reuse, 0x1 ;  /* 0x0000000111027836 */ /* 0x04efe20000000000 */
[----:B------:R-:W-:Y:S01]  /*1110*/  BAR.SYNC.DEFER_BLOCKING 0x0 ;  /* 0x0000000000007b1d */ /* 0x000fe20000010000 */
[----:B------:R-:W-:Y:S02]  /*1120*/  VIADD R22, R17, 0xfffffffc ;  /* 0xfffffffc11167836 */ /* 0x000fe40000000000 */
[----:B------:R-:W-:Y:S01]  /*1130*/  VIADD R0, R0, 0x1 ;  /* 0x0000000100007836 */ /* 0x000fe20000000000 */
[----:B------:R-:W-:Y:S01]  /*1140*/  ISETP.NE.AND P0, PT, R2, R11, PT ;  /* 0x0000000b0200720c */ /* 0x000fe20003f05270 */
[----:B------:R-:W-:-:S12]  /*1150*/  IMAD.MOV.U32 R17, RZ, RZ, R2 ;  /* 0x000000ffff117224 */ /* 0x000fd800078e0002 */
[----:B------:R-:W-:Y:S05]  /*1160*/  @P0 BRA `(.L_x_17) ;  /* 0xffffffec00dc0947 */ /* 0x000fea000383ffff */
[----:B------:R-:W-:Y:S05]  /*1170*/  EXIT ;  /* 0x000000000000794d */ /* 0x000fea0003800000 */
.L_x_18:
[----:B------:R-:W-:-:S00]  /*1180*/  BRA `(.L_x_18) ;  /* 0xfffffffc00fc7947 */ /* 0x000fc0000383ffff */
[----:B------:R-:W-:-:S00]  /*1190*/  NOP ;  /* 0x0000000000007918 */ /* 0x000fc00000000000 */
        /* <DEDUP_REMOVED lines=14> */
.L_x_19:


//--------------------- .nv.shared.reserved.0     --------------------------
	.section	.nv.shared.reserved.0,"aw",@nobits
	.weak		__nv_reservedSMEM_offset_0_alias
	.size		__nv_reservedSMEM_offset_0_alias, 0, 64
	.other		__nv_reservedSMEM_offset_0_alias,@"STO_CUDA_RESERVED_SHARED STV_DEFAULT"
__nv_reservedSMEM_offset_0_alias:
	.zero		0
	.zero		64


//--------------------- .nv.constant0._Z12solverKernelPiS_i --------------------------
	.section	.nv.constant0._Z12solverKernelPiS_i,"a",@progbits
	.sectionflags	@""
	.align	4
.nv.constant0._Z12solverKernelPiS_i:
	.zero		916


//--------------------- SYMBOLS --------------------------

	.type		.nv.reservedSmem.offset0,@object
	.size		.nv.reservedSmem.offset0,0x4
